//
// Generated by NVIDIA NVVM Compiler
//
// Compiler Build ID: CL-36424714
// Cuda compilation tools, release 13.0, V13.0.88
// Based on NVVM 20.0.0
//

.version 9.0
.target sm_100
.address_size 64

	// .globl	_Z10add_matrixPKfS0_Pfii

.visible .entry _Z10add_matrixPKfS0_Pfii(
	.param .u64 .ptr .align 1 _Z10add_matrixPKfS0_Pfii_param_0,
	.param .u64 .ptr .align 1 _Z10add_matrixPKfS0_Pfii_param_1,
	.param .u64 .ptr .align 1 _Z10add_matrixPKfS0_Pfii_param_2,
	.param .u32 _Z10add_matrixPKfS0_Pfii_param_3,
	.param .u32 _Z10add_matrixPKfS0_Pfii_param_4
)
{
	.reg .pred 	%p<4>;
	.reg .b32 	%r<14>;
	.reg .b32 	%f<4>;
	.reg .b64 	%rd<11>;

	ld.param.u64 	%rd1, [_Z10add_matrixPKfS0_Pfii_param_0];
	ld.param.u64 	%rd2, [_Z10add_matrixPKfS0_Pfii_param_1];
	ld.param.u64 	%rd3, [_Z10add_matrixPKfS0_Pfii_param_2];
	ld.param.u32 	%r3, [_Z10add_matrixPKfS0_Pfii_param_3];
	ld.param.u32 	%r4, [_Z10add_matrixPKfS0_Pfii_param_4];
	mov.u32 	%r6, %ctaid.x;
	mov.u32 	%r7, %ntid.x;
	mov.u32 	%r8, %tid.x;
	mad.lo.s32 	%r1, %r6, %r7, %r8;
	mov.u32 	%r9, %ctaid.y;
	mov.u32 	%r10, %ntid.y;
	mov.u32 	%r11, %tid.y;
	mad.lo.s32 	%r12, %r9, %r10, %r11;
	setp.ge.s32 	%p1, %r1, %r3;
	setp.ge.s32 	%p2, %r12, %r4;
	or.pred  	%p3, %p1, %p2;
	@%p3 bra 	$L__BB0_2;
	cvta.to.global.u64 	%rd4, %rd1;
	cvta.to.global.u64 	%rd5, %rd2;
	cvta.to.global.u64 	%rd6, %rd3;
	mad.lo.s32 	%r13, %r3, %r1, %r12;
	mul.wide.s32 	%rd7, %r13, 4;
	add.s64 	%rd8, %rd4, %rd7;
	ld.global.f32 	%f1, [%rd8];
	add.s64 	%rd9, %rd5, %rd7;
	ld.global.f32 	%f2, [%rd9];
	add.f32 	%f3, %f1, %f2;
	add.s64 	%rd10, %rd6, %rd7;
	st.global.f32 	[%rd10], %f3;
$L__BB0_2:
	ret;

}


// ===== COMPILED SASS (sm_100) =====

	.target	sm_100

	.elftype	@"ET_EXEC"


//--------------------- .note.nv.tkinfo           --------------------------
	.section	.note.nv.tkinfo,"",@"SHT_NOTE"
	.sectionflags	@"SHF_NOTE_NV_TKINFO"
	.tkinfo
        /*0018*/ 	.word	0x00000002
        /*0030*/ 	.string	""
        /*0030*/ 	.string	"ptxas"
        /*0030*/ 	.string	"Cuda compilation tools, release 13.0, V13.0.88"
        /*0030*/ 	.string	"Build cuda_13.0.r13.0/compiler.36424714_0"
        /*0030*/ 	.string	"-arch sm_100 -m 64 "



//--------------------- .note.nv.cuinfo           --------------------------
	.section	.note.nv.cuinfo,"",@"SHT_NOTE"
	.sectionflags	@"SHF_NOTE_NV_CUINFO"
        /*0018*/ 	.short	0x0002
        /*001a*/ 	.short	0x0064
        /*001c*/ 	.short	0x0082
	.zero		2


//--------------------- .nv.info                  --------------------------
	.section	.nv.info,"",@"SHT_CUDA_INFO"
	.align	4


	//----- nvinfo : EIATTR_REGCOUNT
	.align		4
        /*0000*/ 	.byte	0x04, 0x2f
        /*0002*/ 	.short	(.L_1 - .L_0)
	.align		4
.L_0:
        /*0004*/ 	.word	index@(_Z10add_matrixPKfS0_Pfii)
        /*0008*/ 	.word	0x0000000c


	//----- nvinfo : EIATTR_FRAME_SIZE
	.align		4
.L_1:
        /*000c*/ 	.byte	0x04, 0x11
        /*000e*/ 	.short	(.L_3 - .L_2)
	.align		4
.L_2:
        /*0010*/ 	.word	index@(_Z10add_matrixPKfS0_Pfii)
        /*0014*/ 	.word	0x00000000


	//----- nvinfo : EIATTR_MIN_STACK_SIZE
	.align		4
.L_3:
        /*0018*/ 	.byte	0x04, 0x12
        /*001a*/ 	.short	(.L_5 - .L_4)
	.align		4
.L_4:
        /*001c*/ 	.word	index@(_Z10add_matrixPKfS0_Pfii)
        /*0020*/ 	.word	0x00000000
.L_5:


//--------------------- .nv.compat                --------------------------
	.section	.nv.compat,"",@"SHT_CUDA_COMPAT_INFO"
	.align	4
        /*0000*/ 	.byte	0x02, 0x09, 0x00, 0x00, 0x02, 0x02, 0x01, 0x00, 0x02, 0x05, 0x05, 0x00, 0x03, 0x07, 0x01, 0x01
        /*0010*/ 	.byte	0x02, 0x03, 0x00, 0x00, 0x02, 0x06, 0x01, 0x00, 0x04, 0x0b, 0x08, 0x00, 0x09, 0x00, 0x00, 0x00
        /*0020*/ 	.byte	0x00, 0x00, 0x00, 0x00


//--------------------- .nv.info._Z10add_matrixPKfS0_Pfii --------------------------
	.section	.nv.info._Z10add_matrixPKfS0_Pfii,"",@"SHT_CUDA_INFO"
	.sectionflags	@""
	.align	4


	//----- nvinfo : EIATTR_CUDA_API_VERSION
	.align		4
        /*0000*/ 	.byte	0x04, 0x37
        /*0002*/ 	.short	(.L_7 - .L_6)
.L_6:
        /*0004*/ 	.word	0x00000082


	//----- nvinfo : EIATTR_KPARAM_INFO
	.align		4
.L_7:
        /*0008*/ 	.byte	0x04, 0x17
        /*000a*/ 	.short	(.L_9 - .L_8)
.L_8:
        /*000c*/ 	.word	0x00000000
        /*0010*/ 	.short	0x0004
        /*0012*/ 	.short	0x001c
        /*0014*/ 	.byte	0x00, 0xf0, 0x11, 0x00


	//----- nvinfo : EIATTR_KPARAM_INFO
	.align		4
.L_9:
        /*0018*/ 	.byte	0x04, 0x17
        /*001a*/ 	.short	(.L_11 - .L_10)
.L_10:
        /*001c*/ 	.word	0x00000000
        /*0020*/ 	.short	0x0003
        /*0022*/ 	.short	0x0018
        /*0024*/ 	.byte	0x00, 0xf0, 0x11, 0x00


	//----- nvinfo : EIATTR_KPARAM_INFO
	.align		4
.L_11:
        /*0028*/ 	.byte	0x04, 0x17
        /*002a*/ 	.short	(.L_13 - .L_12)
.L_12:
        /*002c*/ 	.word	0x00000000
        /*0030*/ 	.short	0x0002
        /*0032*/ 	.short	0x0010
        /*0034*/ 	.byte	0x00, 0xf5, 0x21, 0x00


	//----- nvinfo : EIATTR_KPARAM_INFO
	.align		4
.L_13:
        /*0038*/ 	.byte	0x04, 0x17
        /*003a*/ 	.short	(.L_15 - .L_14)
.L_14:
        /*003c*/ 	.word	0x00000000
        /*0040*/ 	.short	0x0001
        /*0042*/ 	.short	0x0008
        /*0044*/ 	.byte	0x00, 0xf5, 0x21, 0x00


	//----- nvinfo : EIATTR_KPARAM_INFO
	.align		4
.L_15:
        /*0048*/ 	.byte	0x04, 0x17
        /*004a*/ 	.short	(.L_17 - .L_16)
.L_16:
        /*004c*/ 	.word	0x00000000
        /*0050*/ 	.short	0x0000
        /*0052*/ 	.short	0x0000
        /*0054*/ 	.byte	0x00, 0xf5, 0x21, 0x00


	//----- nvinfo : EIATTR_SPARSE_MMA_MASK
	.align		4
.L_17:
        /*0058*/ 	.byte	0x03, 0x50
        /*005a*/ 	.short	0x0000


	//----- nvinfo : EIATTR_MAXREG_COUNT
	.align		4
        /*005c*/ 	.byte	0x03, 0x1b
        /*005e*/ 	.short	0x00ff


	//----- nvinfo : EIATTR_MERCURY_ISA_VERSION
	.align		4
        /*0060*/ 	.byte	0x03, 0x5f
        /*0062*/ 	.short	0x0101


	//----- nvinfo : EIATTR_VRC_CTA_INIT_COUNT
	.align		4
        /*0064*/ 	.byte	0x02, 0x4a
	.zero		1
	.zero		1


	//----- nvinfo : EIATTR_EXIT_INSTR_OFFSETS
	.align		4
        /*0068*/ 	.byte	0x04, 0x1c
        /*006a*/ 	.short	(.L_19 - .L_18)


	//   ....[0]....
.L_18:
        /*006c*/ 	.word	0x000000c0


	//   ....[1]....
        /*0070*/ 	.word	0x00000190


	//----- nvinfo : EIATTR_CBANK_PARAM_SIZE
	.align		4
.L_19:
        /*0074*/ 	.byte	0x03, 0x19
        /*0076*/ 	.short	0x0020


	//----- nvinfo : EIATTR_PARAM_CBANK
	.align		4
        /*0078*/ 	.byte	0x04, 0x0a
        /*007a*/ 	.short	(.L_21 - .L_20)
	.align		4
.L_20:
        /*007c*/ 	.word	index@(.nv.constant0._Z10add_matrixPKfS0_Pfii)
        /*0080*/ 	.short	0x0380
        /*0082*/ 	.short	0x0020


	//----- nvinfo : EIATTR_SW_WAR
	.align		4
.L_21:
        /*0084*/ 	.byte	0x04, 0x36
        /*0086*/ 	.short	(.L_23 - .L_22)
.L_22:
        /*0088*/ 	.word	0x00000008
.L_23:


//--------------------- .nv.callgraph             --------------------------
	.section	.nv.callgraph,"",@"SHT_CUDA_CALLGRAPH"
	.align	4
	.sectionentsize	8
	.align		4
        /*0000*/ 	.word	0x00000000
	.align		4
        /*0004*/ 	.word	0xffffffff
	.align		4
        /*0008*/ 	.word	0x00000000
	.align		4
        /*000c*/ 	.word	0xfffffffe
	.align		4
        /*0010*/ 	.word	0x00000000
	.align		4
        /*0014*/ 	.word	0xfffffffd
	.align		4
        /*0018*/ 	.word	0x00000000
	.align		4
        /*001c*/ 	.word	0xfffffffc


//--------------------- .text._Z10add_matrixPKfS0_Pfii --------------------------
	.section	.text._Z10add_matrixPKfS0_Pfii,"ax",@progbits
	.align	128
        .global         _Z10add_matrixPKfS0_Pfii
        .type           _Z10add_matrixPKfS0_Pfii,@function
        .size           _Z10add_matrixPKfS0_Pfii,(.L_x_1 - _Z10add_matrixPKfS0_Pfii)
        .other          _Z10add_matrixPKfS0_Pfii,@"STO_CUDA_ENTRY STV_DEFAULT"
_Z10add_matrixPKfS0_Pfii:
.text._Z10add_matrixPKfS0_Pfii:
[----:B------:R-:W-:Y:S01]  /*0000*/  LDC R1, c[0x0][0x37c] ;  /* 0x0000df00ff017b82 */ /* 0x000fe20000000800 */
[----:B------:R-:W0:Y:S07]  /*0010*/  S2R R2, SR_TID.Y ;  /* 0x0000000000027919 */ /* 0x000e2e0000002200 */
[----:B------:R-:W1:Y:S01]  /*0020*/  LDC R0, c[0x0][0x360] ;  /* 0x0000d800ff007b82 */ /* 0x000e620000000800 */
[----:B------:R-:W2:Y:S01]  /*0030*/  LDCU.64 UR6, c[0x0][0x398] ;  /* 0x00007300ff0677ac */ /* 0x000ea20008000a00 */
[----:B------:R-:W1:Y:S06]  /*0040*/  S2R R3, SR_TID.X ;  /* 0x0000000000037919 */ /* 0x000e6c0000002100 */
[----:B------:R-:W0:Y:S08]  /*0050*/  S2UR UR5, SR_CTAID.Y ;  /* 0x00000000000579c3 */ /* 0x000e300000002600 */
[----:B------:R-:W0:Y:S08]  /*0060*/  LDC R7, c[0x0][0x364] ;  /* 0x0000d900ff077b82 */ /* 0x000e300000000800 */
[----:B------:R-:W1:Y:S01]  /*0070*/  S2UR UR4, SR_CTAID.X ;  /* 0x00000000000479c3 */ /* 0x000e620000002500 */
[----:B0-----:R-:W-:-:S05]  /*0080*/  IMAD R7, R7, UR5, R2 ;  /* 0x0000000507077c24 */ /* 0x001fca000f8e0202 */
[----:B--2---:R-:W-:Y:S01]  /*0090*/  ISETP.GE.AND P0, PT, R7, UR7, PT ;  /* 0x0000000707007c0c */ /* 0x004fe2000bf06270 */
[----:B-1----:R-:W-:-:S05]  /*00a0*/  IMAD R0, R0, UR4, R3 ;  /* 0x0000000400007c24 */ /* 0x002fca000f8e0203 */
[----:B------:R-:W-:-:S13]  /*00b0*/  ISETP.GE.OR P0, PT, R0, UR6, P0 ;  /* 0x0000000600007c0c */ /* 0x000fda0008706670 */
[----:B------:R-:W-:Y:S05]  /*00c0*/  @P0 EXIT ;  /* 0x000000000000094d */ /* 0x000fea0003800000 */
[----:B------:R-:W0:Y:S01]  /*00d0*/  LDC.64 R2, c[0x0][0x380] ;  /* 0x0000e000ff027b82 */ /* 0x000e220000000a00 */
[----:B------:R-:W1:Y:S01]  /*00e0*/  LDCU.64 UR4, c[0x0][0x358] ;  /* 0x00006b00ff0477ac */ /* 0x000e620008000a00 */
[----:B------:R-:W-:-:S06]  /*00f0*/  IMAD R9, R0, UR6, R7 ;  /* 0x0000000600097c24 */ /* 0x000fcc000f8e0207 */
[----:B------:R-:W2:Y:S08]  /*0100*/  LDC.64 R4, c[0x0][0x388] ;  /* 0x0000e200ff047b82 */ /* 0x000eb00000000a00 */
[----:B------:R-:W3:Y:S01]  /*0110*/  LDC.64 R6, c[0x0][0x390] ;  /* 0x0000e400ff067b82 */ /* 0x000ee20000000a00 */
[----:B0-----:R-:W-:-:S06]  /*0120*/  IMAD.WIDE R2, R9, 0x4, R2 ;  /* 0x0000000409027825 */ /* 0x001fcc00078e0202 */
[----:B-1----:R-:W4:Y:S01]  /*0130*/  LDG.E R2, desc[UR4][R2.64] ;  /* 0x0000000402027981 */ /* 0x002f22000c1e1900 */
[----:B--2---:R-:W-:-:S06]  /*0140*/  IMAD.WIDE R4, R9, 0x4, R4 ;  /* 0x0000000409047825 */ /* 0x004fcc00078e0204 */
[----:B------:R-:W4:Y:S01]  /*0150*/  LDG.E R5, desc[UR4][R4.64] ;  /* 0x0000000404057981 */ /* 0x000f22000c1e1900 */
[----:B---3--:R-:W-:-:S04]  /*0160*/  IMAD.WIDE R6, R9, 0x4, R6 ;  /* 0x0000000409067825 */ /* 0x008fc800078e0206 */
[----:B----4-:R-:W-:-:S05]  /*0170*/  FADD R9, R2, R5 ;  /* 0x0000000502097221 */ /* 0x010fca0000000000 */
[----:B------:R-:W-:Y:S01]  /*0180*/  STG.E desc[UR4][R6.64], R9 ;  /* 0x0000000906007986 */ /* 0x000fe2000c101904 */
[----:B------:R-:W-:Y:S05]  /*0190*/  EXIT ;  /* 0x000000000000794d */ /* 0x000fea0003800000 */
.L_x_0:
[----:B------:R-:W-:-:S00]  /*01a0*/  BRA `(.L_x_0) ;  /* 0xfffffffc00fc7947 */ /* 0x000fc0000383ffff */
[----:B------:R-:W-:-:S00]  /*01b0*/  NOP ;  /* 0x0000000000007918 */ /* 0x000fc00000000000 */
        /* <DEDUP_REMOVED lines=12> */
.L_x_1:


//--------------------- .nv.shared.reserved.0     --------------------------
	.section	.nv.shared.reserved.0,"aw",@nobits
	.weak		__nv_reservedSMEM_offset_0_alias
	.size		__nv_reservedSMEM_offset_0_alias, 0, 64
	.other		__nv_reservedSMEM_offset_0_alias,@"STO_CUDA_RESERVED_SHARED STV_DEFAULT"
__nv_reservedSMEM_offset_0_alias:
	.zero		0
	.zero		64


//--------------------- .nv.constant0._Z10add_matrixPKfS0_Pfii --------------------------
	.section	.nv.constant0._Z10add_matrixPKfS0_Pfii,"a",@progbits
	.sectionflags	@""
	.align	4
.nv.constant0._Z10add_matrixPKfS0_Pfii:
	.zero		928


//--------------------- SYMBOLS --------------------------

	.type		.nv.reservedSmem.offset0,@object
	.size		.nv.reservedSmem.offset0,0x4
